	.headerflags	@"EF_CUDA_TEXMODE_UNIFIED EF_CUDA_64BIT_ADDRESS EF_CUDA_ACCELERATORS EF_CUDA_SM90 EF_CUDA_VIRTUAL_SM(EF_CUDA_SM90)"
	.elftype	@"ET_EXEC"


//--------------------- .nv.info                  --------------------------
	.section	.nv.info,"",@"SHT_CUDA_INFO"
	.align	4


	//----- nvinfo : EIATTR_REGCOUNT
	.align		4
        /*0000*/ 	.byte	0x04, 0x2f
        /*0002*/ 	.short	(.L_3 - .L_2)
	.align		4
.L_2:
        /*0004*/ 	.word	index@(triton_poi_fused__native_batch_norm_legit_no_training_hardtanh_73)
        /*0008*/ 	.word	0x00000016


	//----- nvinfo : EIATTR_MIN_STACK_SIZE
	.align		4
.L_3:
        /*000c*/ 	.byte	0x04, 0x12
        /*000e*/ 	.short	(.L_5 - .L_4)
	.align		4
.L_4:
        /*0010*/ 	.word	index@(triton_poi_fused__native_batch_norm_legit_no_training_hardtanh_73)
        /*0014*/ 	.word	0x00000000


	//----- nvinfo : EIATTR_FRAME_SIZE
	.align		4
.L_5:
        /*0018*/ 	.byte	0x04, 0x11
        /*001a*/ 	.short	(.L_7 - .L_6)
	.align		4
.L_6:
        /*001c*/ 	.word	index@(triton_poi_fused__native_batch_norm_legit_no_training_hardtanh_73)
        /*0020*/ 	.word	0x00000000


	//----- nvinfo : EIATTR_MIN_STACK_SIZE
	.align		4
.L_7:
        /*0024*/ 	.byte	0x04, 0x12
        /*0026*/ 	.short	(.L_9 - .L_8)
	.align		4
.L_8:
        /*0028*/ 	.word	index@(triton_poi_fused__native_batch_norm_legit_no_training_hardtanh_73)
        /*002c*/ 	.word	0x00000000
.L_9:


//--------------------- .nv.info.triton_poi_fused__native_batch_norm_legit_no_training_hardtanh_73 --------------------------
	.section	.nv.info.triton_poi_fused__native_batch_norm_legit_no_training_hardtanh_73,"",@"SHT_CUDA_INFO"
	.sectionflags	@""
	.align	4


	//----- nvinfo : EIATTR_CUDA_API_VERSION
	.align		4
        /*0000*/ 	.byte	0x04, 0x37
        /*0002*/ 	.short	(.L_11 - .L_10)
.L_10:
        /*0004*/ 	.word	0x0000007c


	//----- nvinfo : EIATTR_KPARAM_INFO
	.align		4
.L_11:
        /*0008*/ 	.byte	0x04, 0x17
        /*000a*/ 	.short	(.L_13 - .L_12)
.L_12:
        /*000c*/ 	.word	0x00000000
        /*0010*/ 	.short	0x0007
        /*0012*/ 	.short	0x0034
        /*0014*/ 	.byte	0x00, 0xf0, 0x11, 0x00


	//----- nvinfo : EIATTR_KPARAM_INFO
	.align		4
.L_13:
        /*0018*/ 	.byte	0x04, 0x17
        /*001a*/ 	.short	(.L_15 - .L_14)
.L_14:
        /*001c*/ 	.word	0x00000000
        /*0020*/ 	.short	0x0006
        /*0022*/ 	.short	0x0030
        /*0024*/ 	.byte	0x00, 0xf0, 0x11, 0x00


	//----- nvinfo : EIATTR_KPARAM_INFO
	.align		4
.L_15:
        /*0028*/ 	.byte	0x04, 0x17
        /*002a*/ 	.short	(.L_17 - .L_16)
.L_16:
        /*002c*/ 	.word	0x00000000
        /*0030*/ 	.short	0x0005
        /*0032*/ 	.short	0x0028
        /*0034*/ 	.byte	0x00, 0xf4, 0x21, 0x00


	//----- nvinfo : EIATTR_KPARAM_INFO
	.align		4
.L_17:
        /*0038*/ 	.byte	0x04, 0x17
        /*003a*/ 	.short	(.L_19 - .L_18)
.L_18:
        /*003c*/ 	.word	0x00000000
        /*0040*/ 	.short	0x0004
        /*0042*/ 	.short	0x0020
        /*0044*/ 	.byte	0x00, 0xf4, 0x21, 0x00


	//----- nvinfo : EIATTR_KPARAM_INFO
	.align		4
.L_19:
        /*0048*/ 	.byte	0x04, 0x17
        /*004a*/ 	.short	(.L_21 - .L_20)
.L_20:
        /*004c*/ 	.word	0x00000000
        /*0050*/ 	.short	0x0003
        /*0052*/ 	.short	0x0018
        /*0054*/ 	.byte	0x00, 0xf4, 0x21, 0x00


	//----- nvinfo : EIATTR_KPARAM_INFO
	.align		4
.L_21:
        /*0058*/ 	.byte	0x04, 0x17
        /*005a*/ 	.short	(.L_23 - .L_22)
.L_22:
        /*005c*/ 	.word	0x00000000
        /*0060*/ 	.short	0x0002
        /*0062*/ 	.short	0x0010
        /*0064*/ 	.byte	0x00, 0xf4, 0x21, 0x00


	//----- nvinfo : EIATTR_KPARAM_INFO
	.align		4
.L_23:
        /*0068*/ 	.byte	0x04, 0x17
        /*006a*/ 	.short	(.L_25 - .L_24)
.L_24:
        /*006c*/ 	.word	0x00000000
        /*0070*/ 	.short	0x0001
        /*0072*/ 	.short	0x0008
        /*0074*/ 	.byte	0x00, 0xf4, 0x21, 0x00


	//----- nvinfo : EIATTR_KPARAM_INFO
	.align		4
.L_25:
        /*0078*/ 	.byte	0x04, 0x17
        /*007a*/ 	.short	(.L_27 - .L_26)
.L_26:
        /*007c*/ 	.word	0x00000000
        /*0080*/ 	.short	0x0000
        /*0082*/ 	.short	0x0000
        /*0084*/ 	.byte	0x00, 0xf4, 0x21, 0x00


	//----- nvinfo : EIATTR_SPARSE_MMA_MASK
	.align		4
.L_27:
        /*0088*/ 	.byte	0x03, 0x50
        /*008a*/ 	.short	0x0000


	//----- nvinfo : EIATTR_MAXREG_COUNT
	.align		4
        /*008c*/ 	.byte	0x03, 0x1b
        /*008e*/ 	.short	0x00ff


	//----- nvinfo : EIATTR_EXIT_INSTR_OFFSETS
	.align		4
        /*0090*/ 	.byte	0x04, 0x1c
        /*0092*/ 	.short	(.L_29 - .L_28)


	//   ....[0]....
.L_28:
        /*0094*/ 	.word	0x000004a0


	//   ....[1]....
        /*0098*/ 	.word	0x000004c0


	//----- nvinfo : EIATTR_REQNTID
	.align		4
.L_29:
        /*009c*/ 	.byte	0x04, 0x10
        /*009e*/ 	.short	(.L_31 - .L_30)
.L_30:
        /*00a0*/ 	.word	0x00000080
        /*00a4*/ 	.word	0x00000001
        /*00a8*/ 	.word	0x00000001


	//----- nvinfo : EIATTR_CBANK_PARAM_SIZE
	.align		4
.L_31:
        /*00ac*/ 	.byte	0x03, 0x19
        /*00ae*/ 	.short	0x0038


	//----- nvinfo : EIATTR_PARAM_CBANK
	.align		4
        /*00b0*/ 	.byte	0x04, 0x0a
        /*00b2*/ 	.short	(.L_33 - .L_32)
	.align		4
.L_32:
        /*00b4*/ 	.word	index@(.nv.constant0.triton_poi_fused__native_batch_norm_legit_no_training_hardtanh_73)
        /*00b8*/ 	.short	0x0210
        /*00ba*/ 	.short	0x0038


	//----- nvinfo : EIATTR_SW_WAR
	.align		4
.L_33:
        /*00bc*/ 	.byte	0x04, 0x36
        /*00be*/ 	.short	(.L_35 - .L_34)
.L_34:
        /*00c0*/ 	.word	0x00000008
.L_35:


//--------------------- .nv.callgraph             --------------------------
	.section	.nv.callgraph,"",@"SHT_CUDA_CALLGRAPH"
	.align	4
	.sectionentsize	8
	.align		4
        /*0000*/ 	.word	0x00000000
	.align		4
        /*0004*/ 	.word	0xffffffff
	.align		4
        /*0008*/ 	.word	0x00000000
	.align		4
        /*000c*/ 	.word	0xfffffffe
	.align		4
        /*0010*/ 	.word	0x00000000
	.align		4
        /*0014*/ 	.word	0xfffffffd
	.align		4
        /*0018*/ 	.word	0x00000000
	.align		4
        /*001c*/ 	.word	0xfffffffc


//--------------------- .nv.constant4             --------------------------
	.section	.nv.constant4,"a",@progbits
	.align	8
	.align		8
.nv.constant4:
        /*0000*/ 	.dword	_$_str
	.align		8
        /*0008*/ 	.dword	_$_str_$_2


//--------------------- .text.triton_poi_fused__native_batch_norm_legit_no_training_hardtanh_73 --------------------------
	.section	.text.triton_poi_fused__native_batch_norm_legit_no_training_hardtanh_73,"ax",@progbits
	.align	128
        .global         triton_poi_fused__native_batch_norm_legit_no_training_hardtanh_73
        .type           triton_poi_fused__native_batch_norm_legit_no_training_hardtanh_73,@function
        .size           triton_poi_fused__native_batch_norm_legit_no_training_hardtanh_73,(.L_x_1 - triton_poi_fused__native_batch_norm_legit_no_training_hardtanh_73)
        .other          triton_poi_fused__native_batch_norm_legit_no_training_hardtanh_73,@"STO_CUDA_ENTRY STV_DEFAULT"
triton_poi_fused__native_batch_norm_legit_no_training_hardtanh_73:
.text.triton_poi_fused__native_batch_norm_legit_no_training_hardtanh_73:
[----:B------:R-:W0:Y:S01]  /*0000*/  LDC R1, c[0x0][0x28] ;  /* 0x00000a00ff017b82 */ /* 0x000e220000000800 */
[----:B------:R-:W1:Y:S07]  /*0010*/  S2R R6, SR_TID.X ;  /* 0x0000000000067919 */ /* 0x000e6e0000002100 */
[----:B------:R-:W2:Y:S01]  /*0020*/  S2UR UR4, SR_CTAID.Y ;  /* 0x00000000000479c3 */ /* 0x000ea20000002600 */
[----:B------:R-:W-:Y:S01]  /*0030*/  IMAD.MOV.U32 R4, RZ, RZ, RZ ;  /* 0x000000ffff047224 */ /* 0x000fe200078e00ff */
[----:B------:R-:W3:Y:S06]  /*0040*/  S2R R11, SR_CTAID.X ;  /* 0x00000000000b7919 */ /* 0x000eec0000002500 */
[----:B------:R-:W4:Y:S08]  /*0050*/  LDC.64 R14, c[0x0][0x220] ;  /* 0x00008800ff0e7b82 */ /* 0x000f300000000a00 */
[----:B------:R-:W5:Y:S01]  /*0060*/  LDC.64 R12, c[0x0][0x210] ;  /* 0x00008400ff0c7b82 */ /* 0x000f620000000a00 */
[----:B--2---:R-:W-:-:S07]  /*0070*/  USHF.L.U32 UR4, UR4, 0x6, URZ ;  /* 0x0000000604047899 */ /* 0x004fce000800063f */
[----:B------:R-:W2:Y:S01]  /*0080*/  LDC.64 R8, c[0x0][0x228] ;  /* 0x00008a00ff087b82 */ /* 0x000ea20000000a00 */
[----:B-1----:R-:W-:-:S04]  /*0090*/  SHF.R.U32.HI R0, RZ, 0x1, R6 ;  /* 0x00000001ff007819 */ /* 0x002fc80000011606 */
[----:B------:R-:W-:-:S04]  /*00a0*/  SGXT.U32 R0, R0, 0x6 ;  /* 0x000000060000781a */ /* 0x000fc80000000000 */
[----:B------:R-:W-:Y:S01]  /*00b0*/  LOP3.LUT R0, R0, UR4, RZ, 0xfc, !PT ;  /* 0x0000000400007c12 */ /* 0x000fe2000f8efcff */
[----:B------:R-:W-:-:S03]  /*00c0*/  ULDC.64 UR4, c[0x0][0x208] ;  /* 0x0000820000047ab9 */ /* 0x000fc60000000a00 */
[C---:B------:R-:W-:Y:S01]  /*00d0*/  ISETP.GE.AND P1, PT, R0.reuse, 0x12c, PT ;  /* 0x0000012c0000780c */ /* 0x040fe20003f26270 */
[----:B------:R-:W-:-:S05]  /*00e0*/  IMAD.HI R2, R0, 0x1b4e81b5, RZ ;  /* 0x1b4e81b500027827 */ /* 0x000fca00078e02ff */
[----:B------:R-:W-:-:S04]  /*00f0*/  SHF.R.U32.HI R3, RZ, 0x1f, R2 ;  /* 0x0000001fff037819 */ /* 0x000fc80000011602 */
[----:B------:R-:W-:-:S05]  /*0100*/  LEA.HI.SX32 R3, R2, R3, 0x1d ;  /* 0x0000000302037211 */ /* 0x000fca00078feaff */
[----:B------:R-:W-:-:S04]  /*0110*/  IMAD R5, R3, -0x4b, R0 ;  /* 0xffffffb503057824 */ /* 0x000fc800078e0200 */
[----:B----4-:R-:W-:-:S05]  /*0120*/  IMAD.WIDE R14, R5, 0x4, R14 ;  /* 0x00000004050e7825 */ /* 0x010fca00078e020e */
[----:B------:R5:W4:Y:S01]  /*0130*/  @!P1 LDG.E.EL R4, desc[UR4][R14.64] ;  /* 0x000000040e049981 */ /* 0x000b22000c2e1900 */
[----:B------:R-:W-:Y:S01]  /*0140*/  SHF.L.U32 R2, R6, 0x1, RZ ;  /* 0x0000000106027819 */ /* 0x000fe200000006ff */
[----:B------:R-:W-:Y:S01]  /*0150*/  IMAD R10, R3, 0x12c, R5 ;  /* 0x0000012c030a7824 */ /* 0x000fe200078e0205 */
[----:B------:R-:W1:Y:S02]  /*0160*/  LDC.64 R6, c[0x0][0x218] ;  /* 0x00008600ff067b82 */ /* 0x000e640000000a00 */
[----:B------:R-:W-:-:S05]  /*0170*/  LOP3.LUT R2, R2, 0x2, RZ, 0xc0, !PT ;  /* 0x0000000202027812 */ /* 0x000fca00078ec0ff */
[----:B---3--:R-:W-:Y:S02]  /*0180*/  IMAD R11, R11, 0x4, R2 ;  /* 0x000000040b0b7824 */ /* 0x008fe400078e0202 */
[----:B------:R-:W3:Y:S02]  /*0190*/  LDC.64 R2, c[0x0][0x230] ;  /* 0x00008c00ff027b82 */ /* 0x000ee40000000a00 */
[C---:B------:R-:W-:Y:S01]  /*01a0*/  IMAD R17, R11.reuse, 0x4b, R10 ;  /* 0x0000004b0b117824 */ /* 0x040fe200078e020a */
[----:B------:R-:W-:Y:S01]  /*01b0*/  ISETP.GE.AND P0, PT, R11, 0x4, PT ;  /* 0x000000040b00780c */ /* 0x000fe20003f06270 */
[----:B------:R-:W-:Y:S02]  /*01c0*/  IMAD.MOV.U32 R10, RZ, RZ, RZ ;  /* 0x000000ffff0a7224 */ /* 0x000fe400078e00ff */
[----:B-----5:R-:W-:Y:S01]  /*01d0*/  IMAD.WIDE R14, R17, 0x4, R12 ;  /* 0x00000004110e7825 */ /* 0x020fe200078e020c */
[----:B------:R-:W-:Y:S02]  /*01e0*/  ISETP.LT.AND P0, PT, R0, 0x12c, !P0 ;  /* 0x0000012c0000780c */ /* 0x000fe40004701270 */
[----:B------:R-:W-:Y:S01]  /*01f0*/  IADD3 R19, R17, 0x4b, RZ ;  /* 0x0000004b11137810 */ /* 0x000fe20007ffe0ff */
[----:B--2---:R-:W-:-:S04]  /*0200*/  IMAD.WIDE R8, R5, 0x4, R8 ;  /* 0x0000000405087825 */ /* 0x004fc800078e0208 */
[----:B------:R-:W-:Y:S01]  /*0210*/  IMAD.WIDE R16, R19, 0x4, R12 ;  /* 0x0000000413107825 */ /* 0x000fe200078e020c */
[----:B------:R-:W-:-:S03]  /*0220*/  CS2R R12, SRZ ;  /* 0x00000000000c7805 */ /* 0x000fc6000001ff00 */
[C---:B-1----:R-:W-:Y:S02]  /*0230*/  IMAD.WIDE R6, R5.reuse, 0x4, R6 ;  /* 0x0000000405067825 */ /* 0x042fe400078e0206 */
[----:B------:R-:W2:Y:S02]  /*0240*/  @P0 LDG.E.EL R10, desc[UR4][R16.64] ;  /* 0x00000004100a0981 */ /* 0x000ea4000c2e1900 */
[----:B---3--:R-:W-:Y:S01]  /*0250*/  IMAD.WIDE R2, R5, 0x4, R2 ;  /* 0x0000000405027825 */ /* 0x008fe200078e0202 */
[----:B------:R-:W-:Y:S01]  /*0260*/  HFMA2.MMA R5, -RZ, RZ, 0, 0 ;  /* 0x00000000ff057435 */ /* 0x000fe200000001ff */
[----:B------:R-:W3:Y:S02]  /*0270*/  @P0 LDG.E.EL R12, desc[UR4][R14.64] ;  /* 0x000000040e0c0981 */ /* 0x000ee4000c2e1900 */
[----:B------:R-:W-:Y:S02]  /*0280*/  IMAD.MOV.U32 R18, RZ, RZ, RZ ;  /* 0x000000ffff127224 */ /* 0x000fe400078e00ff */
[----:B------:R1:W3:Y:S04]  /*0290*/  @!P1 LDG.E.EL R13, desc[UR4][R6.64] ;  /* 0x00000004060d9981 */ /* 0x0002e8000c2e1900 */
[----:B------:R5:W5:Y:S04]  /*02a0*/  @!P1 LDG.E.EL R18, desc[UR4][R2.64] ;  /* 0x0000000402129981 */ /* 0x000b68000c2e1900 */
[----:B------:R2:W5:Y:S01]  /*02b0*/  @!P1 LDG.E.EL R5, desc[UR4][R8.64] ;  /* 0x0000000408059981 */ /* 0x000562000c2e1900 */
[----:B-1----:R-:W-:Y:S01]  /*02c0*/  MOV R6, 0x3e800000 ;  /* 0x3e80000000067802 */ /* 0x002fe20000000f00 */
[----:B------:R-:W-:-:S02]  /*02d0*/  IMAD R11, R0, 0x4, R11 ;  /* 0x00000004000b7824 */ /* 0x000fc400078e020b */
[----:B----4-:R-:W-:-:S04]  /*02e0*/  FADD R4, R4, 9.9999997473787516356e-06 ;  /* 0x3727c5ac04047421 */ /* 0x010fc80000000000 */
[----:B------:R-:W1:Y:S02]  /*02f0*/  MUFU.SQRT R19, R4 ;  /* 0x0000000400137308 */ /* 0x000e640000002000 */
[C---:B-1----:R-:W-:Y:S02]  /*0300*/  FSETP.GT.AND P1, PT, R19.reuse, 8.50705917302346158658e+37, PT ;  /* 0x7e8000001300780b */ /* 0x042fe40003f24000 */
[----:B------:R-:W-:-:S11]  /*0310*/  FSETP.GEU.AND P2, PT, R19, 1.175494350822287508e-38, PT ;  /* 0x008000001300780b */ /* 0x000fd60003f4e000 */
[----:B------:R-:W-:-:S04]  /*0320*/  @P1 FMUL R19, R19, 0.25 ;  /* 0x3e80000013131820 */ /* 0x000fc80000400000 */
[----:B------:R-:W-:-:S06]  /*0330*/  @!P2 FMUL R19, R19, 16777216 ;  /* 0x4b8000001313a820 */ /* 0x000fcc0000400000 */
[----:B------:R-:W5:Y:S01]  /*0340*/  MUFU.RCP R19, R19 ;  /* 0x0000001300137308 */ /* 0x000f620000001000 */
[----:B------:R-:W-:Y:S01]  /*0350*/  FSEL R6, R6, 1, P1 ;  /* 0x3f80000006067808 */ /* 0x000fe20000800000 */
[----:B---3--:R-:W-:-:S04]  /*0360*/  FADD R12, -R13, R12 ;  /* 0x0000000c0d0c7221 */ /* 0x008fc80000000100 */
[----:B------:R-:W-:Y:S01]  /*0370*/  @!P2 FMUL R6, R6, 16777216 ;  /* 0x4b8000000606a820 */ /* 0x000fe20000400000 */
[----:B--2---:R-:W-:-:S03]  /*0380*/  FADD R10, -R13, R10 ;  /* 0x0000000a0d0a7221 */ /* 0x004fc60000000100 */
[----:B-----5:R-:W-:-:S04]  /*0390*/  FMUL R3, R19, R6 ;  /* 0x0000000613037220 */ /* 0x020fc80000400000 */
[-C--:B------:R-:W-:Y:S01]  /*03a0*/  FMUL R7, R12, R3.reuse ;  /* 0x000000030c077220 */ /* 0x080fe20000400000 */
[----:B0-----:R-:W-:Y:S02]  /*03b0*/  FMUL R9, R10, R3 ;  /* 0x000000030a097220 */ /* 0x001fe40000400000 */
[----:B------:R-:W0:Y:S01]  /*03c0*/  LDC.64 R2, c[0x0][0x238] ;  /* 0x00008e00ff027b82 */ /* 0x000e220000000a00 */
[-CC-:B------:R-:W-:Y:S01]  /*03d0*/  FFMA R7, R7, R5.reuse, R18.reuse ;  /* 0x0000000507077223 */ /* 0x180fe20000000012 */
[----:B------:R-:W-:-:S04]  /*03e0*/  FFMA R9, R9, R5, R18 ;  /* 0x0000000509097223 */ /* 0x000fc80000000012 */
[----:B------:R-:W-:Y:S02]  /*03f0*/  FSETP.GTU.AND P1, PT, R7, RZ, PT ;  /* 0x000000ff0700720b */ /* 0x000fe40003f2c000 */
[----:B------:R-:W-:Y:S02]  /*0400*/  FSETP.GTU.AND P2, PT, R9, RZ, PT ;  /* 0x000000ff0900720b */ /* 0x000fe40003f4c000 */
[----:B------:R-:W-:Y:S02]  /*0410*/  FSEL R8, R7, RZ, P1 ;  /* 0x000000ff07087208 */ /* 0x000fe40000800000 */
[----:B------:R-:W-:Y:S02]  /*0420*/  FSEL R9, R9, RZ, P2 ;  /* 0x000000ff09097208 */ /* 0x000fe40001000000 */
[----:B------:R-:W-:Y:S02]  /*0430*/  FSETP.GEU.AND P3, PT, R8, 6, PT ;  /* 0x40c000000800780b */ /* 0x000fe40003f6e000 */
[----:B------:R-:W-:-:S02]  /*0440*/  FSETP.GEU.AND P4, PT, R9, 6, PT ;  /* 0x40c000000900780b */ /* 0x000fc40003f8e000 */
[----:B------:R-:W-:Y:S02]  /*0450*/  FSETP.NAN.AND P1, PT, R8, R8, PT ;  /* 0x000000080800720b */ /* 0x000fe40003f28000 */
[----:B------:R-:W-:Y:S01]  /*0460*/  FSETP.NAN.AND P2, PT, R9, R9, PT ;  /* 0x000000090900720b */ /* 0x000fe20003f48000 */
[----:B0-----:R-:W-:-:S06]  /*0470*/  IMAD.WIDE R2, R11, 0x4, R2 ;  /* 0x000000040b027825 */ /* 0x001fcc00078e0202 */
[----:B------:R-:W-:Y:S02]  /*0480*/  @P3 SEL R8, R8, 0x40c00000, P1 ;  /* 0x40c0000008083807 */ /* 0x000fe40000800000 */
[----:B------:R-:W-:Y:S01]  /*0490*/  @P4 SEL R9, R9, 0x40c00000, P2 ;  /* 0x40c0000009094807 */ /* 0x000fe20001000000 */
[----:B------:R-:W-:Y:S06]  /*04a0*/  @!P0 EXIT ;  /* 0x000000000000894d */ /* 0x000fec0003800000 */
[----:B------:R-:W-:Y:S01]  /*04b0*/  STG.E.64 desc[UR4][R2.64], R8 ;  /* 0x0000000802007986 */ /* 0x000fe2000c101b04 */
[----:B------:R-:W-:Y:S05]  /*04c0*/  EXIT ;  /* 0x000000000000794d */ /* 0x000fea0003800000 */
.L_x_0:
[----:B------:R-:W-:-:S00]  /*04d0*/  BRA `(.L_x_0) ;  /* 0xfffffffc00fc7947 */ /* 0x000fc0000383ffff */
[----:B------:R-:W-:-:S00]  /*04e0*/  NOP ;  /* 0x0000000000007918 */ /* 0x000fc00000000000 */
        /* <DEDUP_REMOVED lines=9> */
.L_x_1:


//--------------------- .nv.global.init           --------------------------
	.section	.nv.global.init,"aw",@progbits
.nv.global.init:
	.type		_$_str,@object
	.size		_$_str,(_$_str_$_2 - _$_str)
_$_str:
        /*0000*/ 	.byte	0x5f, 0x5f, 0x43, 0x55, 0x44, 0x41, 0x5f, 0x46, 0x54, 0x5a, 0x00
	.type		_$_str_$_2,@object
	.size		_$_str_$_2,(.L_1 - _$_str_$_2)
_$_str_$_2:
        /*000b*/ 	.byte	0x5f, 0x5f, 0x43, 0x55, 0x44, 0x41, 0x5f, 0x50, 0x52, 0x45, 0x43, 0x5f, 0x53, 0x51, 0x52, 0x54
        /*001b*/ 	.byte	0x00
.L_1:


//--------------------- .nv.constant0.triton_poi_fused__native_batch_norm_legit_no_training_hardtanh_73 --------------------------
	.section	.nv.constant0.triton_poi_fused__native_batch_norm_legit_no_training_hardtanh_73,"a",@progbits
	.sectionflags	@""
	.align	4
.nv.constant0.triton_poi_fused__native_batch_norm_legit_no_training_hardtanh_73:
	.zero		584
